//
// Generated by NVIDIA NVVM Compiler
//
// Compiler Build ID: CL-36424714
// Cuda compilation tools, release 13.0, V13.0.88
// Based on NVVM 20.0.0
//

.version 9.0
.target sm_100
.address_size 64

	// .globl	_Z9matrixAddPiS_S_i

.visible .entry _Z9matrixAddPiS_S_i(
	.param .u64 .ptr .align 1 _Z9matrixAddPiS_S_i_param_0,
	.param .u64 .ptr .align 1 _Z9matrixAddPiS_S_i_param_1,
	.param .u64 .ptr .align 1 _Z9matrixAddPiS_S_i_param_2,
	.param .u32 _Z9matrixAddPiS_S_i_param_3
)
{
	.reg .pred 	%p<2>;
	.reg .b32 	%r<9>;
	.reg .b64 	%rd<11>;

	ld.param.u64 	%rd1, [_Z9matrixAddPiS_S_i_param_0];
	ld.param.u64 	%rd2, [_Z9matrixAddPiS_S_i_param_1];
	ld.param.u64 	%rd3, [_Z9matrixAddPiS_S_i_param_2];
	ld.param.u32 	%r2, [_Z9matrixAddPiS_S_i_param_3];
	mov.u32 	%r3, %tid.x;
	mov.u32 	%r4, %ctaid.x;
	mov.u32 	%r5, %ntid.x;
	mad.lo.s32 	%r1, %r4, %r5, %r3;
	setp.ge.s32 	%p1, %r1, %r2;
	@%p1 bra 	$L__BB0_2;
	cvta.to.global.u64 	%rd4, %rd1;
	cvta.to.global.u64 	%rd5, %rd2;
	cvta.to.global.u64 	%rd6, %rd3;
	mul.wide.s32 	%rd7, %r1, 4;
	add.s64 	%rd8, %rd4, %rd7;
	ld.global.u32 	%r6, [%rd8];
	add.s64 	%rd9, %rd5, %rd7;
	ld.global.u32 	%r7, [%rd9];
	add.s32 	%r8, %r7, %r6;
	add.s64 	%rd10, %rd6, %rd7;
	st.global.u32 	[%rd10], %r8;
$L__BB0_2:
	ret;

}


// ===== COMPILED SASS (sm_100) =====

	.target	sm_100

	.elftype	@"ET_EXEC"


//--------------------- .note.nv.tkinfo           --------------------------
	.section	.note.nv.tkinfo,"",@"SHT_NOTE"
	.sectionflags	@"SHF_NOTE_NV_TKINFO"
	.tkinfo
        /*0018*/ 	.word	0x00000002
        /*0030*/ 	.string	""
        /*0030*/ 	.string	"ptxas"
        /*0030*/ 	.string	"Cuda compilation tools, release 13.0, V13.0.88"
        /*0030*/ 	.string	"Build cuda_13.0.r13.0/compiler.36424714_0"
        /*0030*/ 	.string	"-arch sm_100 -m 64 "



//--------------------- .note.nv.cuinfo           --------------------------
	.section	.note.nv.cuinfo,"",@"SHT_NOTE"
	.sectionflags	@"SHF_NOTE_NV_CUINFO"
        /*0018*/ 	.short	0x0002
        /*001a*/ 	.short	0x0064
        /*001c*/ 	.short	0x0082
	.zero		2


//--------------------- .nv.info                  --------------------------
	.section	.nv.info,"",@"SHT_CUDA_INFO"
	.align	4


	//----- nvinfo : EIATTR_REGCOUNT
	.align		4
        /*0000*/ 	.byte	0x04, 0x2f
        /*0002*/ 	.short	(.L_1 - .L_0)
	.align		4
.L_0:
        /*0004*/ 	.word	index@(_Z9matrixAddPiS_S_i)
        /*0008*/ 	.word	0x0000000c


	//----- nvinfo : EIATTR_FRAME_SIZE
	.align		4
.L_1:
        /*000c*/ 	.byte	0x04, 0x11
        /*000e*/ 	.short	(.L_3 - .L_2)
	.align		4
.L_2:
        /*0010*/ 	.word	index@(_Z9matrixAddPiS_S_i)
        /*0014*/ 	.word	0x00000000


	//----- nvinfo : EIATTR_MIN_STACK_SIZE
	.align		4
.L_3:
        /*0018*/ 	.byte	0x04, 0x12
        /*001a*/ 	.short	(.L_5 - .L_4)
	.align		4
.L_4:
        /*001c*/ 	.word	index@(_Z9matrixAddPiS_S_i)
        /*0020*/ 	.word	0x00000000
.L_5:


//--------------------- .nv.compat                --------------------------
	.section	.nv.compat,"",@"SHT_CUDA_COMPAT_INFO"
	.align	4
        /*0000*/ 	.byte	0x02, 0x09, 0x00, 0x00, 0x02, 0x02, 0x01, 0x00, 0x02, 0x05, 0x05, 0x00, 0x03, 0x07, 0x01, 0x01
        /*0010*/ 	.byte	0x02, 0x03, 0x00, 0x00, 0x02, 0x06, 0x01, 0x00, 0x04, 0x0b, 0x08, 0x00, 0x09, 0x00, 0x00, 0x00
        /*0020*/ 	.byte	0x00, 0x00, 0x00, 0x00


//--------------------- .nv.info._Z9matrixAddPiS_S_i --------------------------
	.section	.nv.info._Z9matrixAddPiS_S_i,"",@"SHT_CUDA_INFO"
	.sectionflags	@""
	.align	4


	//----- nvinfo : EIATTR_CUDA_API_VERSION
	.align		4
        /*0000*/ 	.byte	0x04, 0x37
        /*0002*/ 	.short	(.L_7 - .L_6)
.L_6:
        /*0004*/ 	.word	0x00000082


	//----- nvinfo : EIATTR_KPARAM_INFO
	.align		4
.L_7:
        /*0008*/ 	.byte	0x04, 0x17
        /*000a*/ 	.short	(.L_9 - .L_8)
.L_8:
        /*000c*/ 	.word	0x00000000
        /*0010*/ 	.short	0x0003
        /*0012*/ 	.short	0x0018
        /*0014*/ 	.byte	0x00, 0xf0, 0x11, 0x00


	//----- nvinfo : EIATTR_KPARAM_INFO
	.align		4
.L_9:
        /*0018*/ 	.byte	0x04, 0x17
        /*001a*/ 	.short	(.L_11 - .L_10)
.L_10:
        /*001c*/ 	.word	0x00000000
        /*0020*/ 	.short	0x0002
        /*0022*/ 	.short	0x0010
        /*0024*/ 	.byte	0x00, 0xf5, 0x21, 0x00


	//----- nvinfo : EIATTR_KPARAM_INFO
	.align		4
.L_11:
        /*0028*/ 	.byte	0x04, 0x17
        /*002a*/ 	.short	(.L_13 - .L_12)
.L_12:
        /*002c*/ 	.word	0x00000000
        /*0030*/ 	.short	0x0001
        /*0032*/ 	.short	0x0008
        /*0034*/ 	.byte	0x00, 0xf5, 0x21, 0x00


	//----- nvinfo : EIATTR_KPARAM_INFO
	.align		4
.L_13:
        /*0038*/ 	.byte	0x04, 0x17
        /*003a*/ 	.short	(.L_15 - .L_14)
.L_14:
        /*003c*/ 	.word	0x00000000
        /*0040*/ 	.short	0x0000
        /*0042*/ 	.short	0x0000
        /*0044*/ 	.byte	0x00, 0xf5, 0x21, 0x00


	//----- nvinfo : EIATTR_SPARSE_MMA_MASK
	.align		4
.L_15:
        /*0048*/ 	.byte	0x03, 0x50
        /*004a*/ 	.short	0x0000


	//----- nvinfo : EIATTR_MAXREG_COUNT
	.align		4
        /*004c*/ 	.byte	0x03, 0x1b
        /*004e*/ 	.short	0x00ff


	//----- nvinfo : EIATTR_MERCURY_ISA_VERSION
	.align		4
        /*0050*/ 	.byte	0x03, 0x5f
        /*0052*/ 	.short	0x0101


	//----- nvinfo : EIATTR_VRC_CTA_INIT_COUNT
	.align		4
        /*0054*/ 	.byte	0x02, 0x4a
	.zero		1
	.zero		1


	//----- nvinfo : EIATTR_EXIT_INSTR_OFFSETS
	.align		4
        /*0058*/ 	.byte	0x04, 0x1c
        /*005a*/ 	.short	(.L_17 - .L_16)


	//   ....[0]....
.L_16:
        /*005c*/ 	.word	0x00000070


	//   ....[1]....
        /*0060*/ 	.word	0x00000130


	//----- nvinfo : EIATTR_CBANK_PARAM_SIZE
	.align		4
.L_17:
        /*0064*/ 	.byte	0x03, 0x19
        /*0066*/ 	.short	0x001c


	//----- nvinfo : EIATTR_PARAM_CBANK
	.align		4
        /*0068*/ 	.byte	0x04, 0x0a
        /*006a*/ 	.short	(.L_19 - .L_18)
	.align		4
.L_18:
        /*006c*/ 	.word	index@(.nv.constant0._Z9matrixAddPiS_S_i)
        /*0070*/ 	.short	0x0380
        /*0072*/ 	.short	0x001c


	//----- nvinfo : EIATTR_SW_WAR
	.align		4
.L_19:
        /*0074*/ 	.byte	0x04, 0x36
        /*0076*/ 	.short	(.L_21 - .L_20)
.L_20:
        /*0078*/ 	.word	0x00000008
.L_21:


//--------------------- .nv.callgraph             --------------------------
	.section	.nv.callgraph,"",@"SHT_CUDA_CALLGRAPH"
	.align	4
	.sectionentsize	8
	.align		4
        /*0000*/ 	.word	0x00000000
	.align		4
        /*0004*/ 	.word	0xffffffff
	.align		4
        /*0008*/ 	.word	0x00000000
	.align		4
        /*000c*/ 	.word	0xfffffffe
	.align		4
        /*0010*/ 	.word	0x00000000
	.align		4
        /*0014*/ 	.word	0xfffffffd
	.align		4
        /*0018*/ 	.word	0x00000000
	.align		4
        /*001c*/ 	.word	0xfffffffc


//--------------------- .text._Z9matrixAddPiS_S_i --------------------------
	.section	.text._Z9matrixAddPiS_S_i,"ax",@progbits
	.align	128
        .global         _Z9matrixAddPiS_S_i
        .type           _Z9matrixAddPiS_S_i,@function
        .size           _Z9matrixAddPiS_S_i,(.L_x_1 - _Z9matrixAddPiS_S_i)
        .other          _Z9matrixAddPiS_S_i,@"STO_CUDA_ENTRY STV_DEFAULT"
_Z9matrixAddPiS_S_i:
.text._Z9matrixAddPiS_S_i:
[----:B------:R-:W-:Y:S01]  /*0000*/  LDC R1, c[0x0][0x37c] ;  /* 0x0000df00ff017b82 */ /* 0x000fe20000000800 */
[----:B------:R-:W0:Y:S07]  /*0010*/  S2R R9, SR_TID.X ;  /* 0x0000000000097919 */ /* 0x000e2e0000002100 */
[----:B------:R-:W0:Y:S01]  /*0020*/  S2UR UR4, SR_CTAID.X ;  /* 0x00000000000479c3 */ /* 0x000e220000002500 */
[----:B------:R-:W1:Y:S07]  /*0030*/  LDCU UR5, c[0x0][0x398] ;  /* 0x00007300ff0577ac */ /* 0x000e6e0008000800 */
[----:B------:R-:W0:Y:S02]  /*0040*/  LDC R0, c[0x0][0x360] ;  /* 0x0000d800ff007b82 */ /* 0x000e240000000800 */
[----:B0-----:R-:W-:-:S05]  /*0050*/  IMAD R9, R0, UR4, R9 ;  /* 0x0000000400097c24 */ /* 0x001fca000f8e0209 */
[----:B-1----:R-:W-:-:S13]  /*0060*/  ISETP.GE.AND P0, PT, R9, UR5, PT ;  /* 0x0000000509007c0c */ /* 0x002fda000bf06270 */
[----:B------:R-:W-:Y:S05]  /*0070*/  @P0 EXIT ;  /* 0x000000000000094d */ /* 0x000fea0003800000 */
[----:B------:R-:W0:Y:S01]  /*0080*/  LDC.64 R2, c[0x0][0x380] ;  /* 0x0000e000ff027b82 */ /* 0x000e220000000a00 */
[----:B------:R-:W1:Y:S07]  /*0090*/  LDCU.64 UR4, c[0x0][0x358] ;  /* 0x00006b00ff0477ac */ /* 0x000e6e0008000a00 */
[----:B------:R-:W2:Y:S08]  /*00a0*/  LDC.64 R4, c[0x0][0x388] ;  /* 0x0000e200ff047b82 */ /* 0x000eb00000000a00 */
[----:B------:R-:W3:Y:S01]  /*00b0*/  LDC.64 R6, c[0x0][0x390] ;  /* 0x0000e400ff067b82 */ /* 0x000ee20000000a00 */
[----:B0-----:R-:W-:-:S06]  /*00c0*/  IMAD.WIDE R2, R9, 0x4, R2 ;  /* 0x0000000409027825 */ /* 0x001fcc00078e0202 */
[----:B-1----:R-:W4:Y:S01]  /*00d0*/  LDG.E R2, desc[UR4][R2.64] ;  /* 0x0000000402027981 */ /* 0x002f22000c1e1900 */
[----:B--2---:R-:W-:-:S06]  /*00e0*/  IMAD.WIDE R4, R9, 0x4, R4 ;  /* 0x0000000409047825 */ /* 0x004fcc00078e0204 */
[----:B------:R-:W4:Y:S01]  /*00f0*/  LDG.E R5, desc[UR4][R4.64] ;  /* 0x0000000404057981 */ /* 0x000f22000c1e1900 */
[----:B---3--:R-:W-:Y:S01]  /*0100*/  IMAD.WIDE R6, R9, 0x4, R6 ;  /* 0x0000000409067825 */ /* 0x008fe200078e0206 */
[----:B----4-:R-:W-:-:S05]  /*0110*/  IADD3 R9, PT, PT, R2, R5, RZ ;  /* 0x0000000502097210 */ /* 0x010fca0007ffe0ff */
[----:B------:R-:W-:Y:S01]  /*0120*/  STG.E desc[UR4][R6.64], R9 ;  /* 0x0000000906007986 */ /* 0x000fe2000c101904 */
[----:B------:R-:W-:Y:S05]  /*0130*/  EXIT ;  /* 0x000000000000794d */ /* 0x000fea0003800000 */
.L_x_0:
[----:B------:R-:W-:-:S00]  /*0140*/  BRA `(.L_x_0) ;  /* 0xfffffffc00fc7947 */ /* 0x000fc0000383ffff */
[----:B------:R-:W-:-:S00]  /*0150*/  NOP ;  /* 0x0000000000007918 */ /* 0x000fc00000000000 */
        /* <DEDUP_REMOVED lines=10> */
.L_x_1:


//--------------------- .nv.shared.reserved.0     --------------------------
	.section	.nv.shared.reserved.0,"aw",@nobits
	.weak		__nv_reservedSMEM_offset_0_alias
	.size		__nv_reservedSMEM_offset_0_alias, 0, 64
	.other		__nv_reservedSMEM_offset_0_alias,@"STO_CUDA_RESERVED_SHARED STV_DEFAULT"
__nv_reservedSMEM_offset_0_alias:
	.zero		0
	.zero		64


//--------------------- .nv.constant0._Z9matrixAddPiS_S_i --------------------------
	.section	.nv.constant0._Z9matrixAddPiS_S_i,"a",@progbits
	.sectionflags	@""
	.align	4
.nv.constant0._Z9matrixAddPiS_S_i:
	.zero		924


//--------------------- SYMBOLS --------------------------

	.type		.nv.reservedSmem.offset0,@object
	.size		.nv.reservedSmem.offset0,0x4
